//
// Generated by NVIDIA NVVM Compiler
//
// Compiler Build ID: CL-36424714
// Cuda compilation tools, release 13.0, V13.0.88
// Based on NVVM 20.0.0
//

.version 9.0
.target sm_100
.address_size 64

	// .globl	_Z13vanity_kernelPKcPhjmS1_

.visible .entry _Z13vanity_kernelPKcPhjmS1_(
	.param .u64 .ptr .align 1 _Z13vanity_kernelPKcPhjmS1__param_0,
	.param .u64 .ptr .align 1 _Z13vanity_kernelPKcPhjmS1__param_1,
	.param .u32 _Z13vanity_kernelPKcPhjmS1__param_2,
	.param .u64 _Z13vanity_kernelPKcPhjmS1__param_3,
	.param .u64 .ptr .align 1 _Z13vanity_kernelPKcPhjmS1__param_4
)
{
	.reg .pred 	%p<3>;
	.reg .b16 	%rs<35>;
	.reg .b32 	%r<10>;
	.reg .b64 	%rd<15>;

	ld.param.u64 	%rd3, [_Z13vanity_kernelPKcPhjmS1__param_1];
	ld.param.u64 	%rd5, [_Z13vanity_kernelPKcPhjmS1__param_3];
	mov.u32 	%r1, %ctaid.x;
	mov.u32 	%r2, %ntid.x;
	mov.u32 	%r3, %tid.x;
	mad.lo.s32 	%r4, %r1, %r2, %r3;
	cvt.u64.u32 	%rd1, %r4;
	setp.le.u64 	%p1, %rd5, %rd1;
	@%p1 bra 	$L__BB0_2;
	ld.param.u64 	%rd14, [_Z13vanity_kernelPKcPhjmS1__param_4];
	ld.param.u64 	%rd13, [_Z13vanity_kernelPKcPhjmS1__param_0];
	cvta.to.global.u64 	%rd6, %rd13;
	cvta.to.global.u64 	%rd7, %rd3;
	cvta.to.global.u64 	%rd8, %rd14;
	cvt.u16.u64 	%rs1, %rd1;
	mul.lo.s16 	%rs2, %rs1, 31;
	add.s16 	%rs3, %rs2, 1;
	add.s16 	%rs4, %rs2, 2;
	add.s16 	%rs5, %rs2, 3;
	add.s16 	%rs6, %rs2, 4;
	add.s16 	%rs7, %rs2, 5;
	add.s16 	%rs8, %rs2, 6;
	add.s16 	%rs9, %rs2, 7;
	add.s16 	%rs10, %rs2, 8;
	add.s16 	%rs11, %rs2, 9;
	add.s16 	%rs12, %rs2, 10;
	add.s16 	%rs13, %rs2, 11;
	add.s16 	%rs14, %rs2, 12;
	add.s16 	%rs15, %rs2, 13;
	add.s16 	%rs16, %rs2, 14;
	add.s16 	%rs17, %rs2, 15;
	add.s16 	%rs18, %rs2, 16;
	add.s16 	%rs19, %rs2, 17;
	add.s16 	%rs20, %rs2, 18;
	add.s16 	%rs21, %rs2, 19;
	add.s16 	%rs22, %rs2, 20;
	add.s16 	%rs23, %rs2, 21;
	add.s16 	%rs24, %rs2, 22;
	add.s16 	%rs25, %rs2, 23;
	add.s16 	%rs26, %rs2, 24;
	add.s16 	%rs27, %rs2, 25;
	add.s16 	%rs28, %rs2, 26;
	add.s16 	%rs29, %rs2, 27;
	add.s16 	%rs30, %rs2, 28;
	add.s16 	%rs31, %rs2, 29;
	add.s16 	%rs32, %rs2, 30;
	add.s16 	%rs33, %rs2, 31;
	shl.b64 	%rd9, %rd1, 5;
	add.s64 	%rd10, %rd8, %rd9;
	st.global.u8 	[%rd10], %rs2;
	st.global.u8 	[%rd10+1], %rs3;
	st.global.u8 	[%rd10+2], %rs4;
	st.global.u8 	[%rd10+3], %rs5;
	st.global.u8 	[%rd10+4], %rs6;
	st.global.u8 	[%rd10+5], %rs7;
	st.global.u8 	[%rd10+6], %rs8;
	st.global.u8 	[%rd10+7], %rs9;
	st.global.u8 	[%rd10+8], %rs10;
	st.global.u8 	[%rd10+9], %rs11;
	st.global.u8 	[%rd10+10], %rs12;
	st.global.u8 	[%rd10+11], %rs13;
	st.global.u8 	[%rd10+12], %rs14;
	st.global.u8 	[%rd10+13], %rs15;
	st.global.u8 	[%rd10+14], %rs16;
	st.global.u8 	[%rd10+15], %rs17;
	st.global.u8 	[%rd10+16], %rs18;
	st.global.u8 	[%rd10+17], %rs19;
	st.global.u8 	[%rd10+18], %rs20;
	st.global.u8 	[%rd10+19], %rs21;
	st.global.u8 	[%rd10+20], %rs22;
	st.global.u8 	[%rd10+21], %rs23;
	st.global.u8 	[%rd10+22], %rs24;
	st.global.u8 	[%rd10+23], %rs25;
	st.global.u8 	[%rd10+24], %rs26;
	st.global.u8 	[%rd10+25], %rs27;
	st.global.u8 	[%rd10+26], %rs28;
	st.global.u8 	[%rd10+27], %rs29;
	st.global.u8 	[%rd10+28], %rs30;
	st.global.u8 	[%rd10+29], %rs31;
	st.global.u8 	[%rd10+30], %rs32;
	st.global.u8 	[%rd10+31], %rs33;
	mov.b64 	%rd11, 31;
	cvt.u32.u64 	%r5, %rd11;
	cvt.u32.u64 	%r6, %rd1;
	mul.lo.s32 	%r7, %r6, %r5;
	and.b32  	%r8, %r7, 255;
	ld.global.s8 	%r9, [%rd6];
	setp.eq.s32 	%p2, %r8, %r9;
	selp.u16 	%rs34, 1, 0, %p2;
	add.s64 	%rd12, %rd7, %rd1;
	st.global.u8 	[%rd12], %rs34;
$L__BB0_2:
	ret;

}


// ===== COMPILED SASS (sm_100) =====

	.target	sm_100

	.elftype	@"ET_EXEC"


//--------------------- .note.nv.tkinfo           --------------------------
	.section	.note.nv.tkinfo,"",@"SHT_NOTE"
	.sectionflags	@"SHF_NOTE_NV_TKINFO"
	.tkinfo
        /*0018*/ 	.word	0x00000002
        /*0030*/ 	.string	""
        /*0030*/ 	.string	"ptxas"
        /*0030*/ 	.string	"Cuda compilation tools, release 13.0, V13.0.88"
        /*0030*/ 	.string	"Build cuda_13.0.r13.0/compiler.36424714_0"
        /*0030*/ 	.string	"-arch sm_100 -m 64 "



//--------------------- .note.nv.cuinfo           --------------------------
	.section	.note.nv.cuinfo,"",@"SHT_NOTE"
	.sectionflags	@"SHF_NOTE_NV_CUINFO"
        /*0018*/ 	.short	0x0002
        /*001a*/ 	.short	0x0064
        /*001c*/ 	.short	0x0082
	.zero		2


//--------------------- .nv.info                  --------------------------
	.section	.nv.info,"",@"SHT_CUDA_INFO"
	.align	4


	//----- nvinfo : EIATTR_REGCOUNT
	.align		4
        /*0000*/ 	.byte	0x04, 0x2f
        /*0002*/ 	.short	(.L_1 - .L_0)
	.align		4
.L_0:
        /*0004*/ 	.word	index@(_Z13vanity_kernelPKcPhjmS1_)
        /*0008*/ 	.word	0x0000001c


	//----- nvinfo : EIATTR_FRAME_SIZE
	.align		4
.L_1:
        /*000c*/ 	.byte	0x04, 0x11
        /*000e*/ 	.short	(.L_3 - .L_2)
	.align		4
.L_2:
        /*0010*/ 	.word	index@(_Z13vanity_kernelPKcPhjmS1_)
        /*0014*/ 	.word	0x00000000


	//----- nvinfo : EIATTR_MIN_STACK_SIZE
	.align		4
.L_3:
        /*0018*/ 	.byte	0x04, 0x12
        /*001a*/ 	.short	(.L_5 - .L_4)
	.align		4
.L_4:
        /*001c*/ 	.word	index@(_Z13vanity_kernelPKcPhjmS1_)
        /*0020*/ 	.word	0x00000000
.L_5:


//--------------------- .nv.compat                --------------------------
	.section	.nv.compat,"",@"SHT_CUDA_COMPAT_INFO"
	.align	4
        /*0000*/ 	.byte	0x02, 0x09, 0x00, 0x00, 0x02, 0x02, 0x01, 0x00, 0x02, 0x05, 0x05, 0x00, 0x03, 0x07, 0x01, 0x01
        /*0010*/ 	.byte	0x02, 0x03, 0x00, 0x00, 0x02, 0x06, 0x01, 0x00, 0x04, 0x0b, 0x08, 0x00, 0x09, 0x00, 0x00, 0x00
        /*0020*/ 	.byte	0x00, 0x00, 0x00, 0x00


//--------------------- .nv.info._Z13vanity_kernelPKcPhjmS1_ --------------------------
	.section	.nv.info._Z13vanity_kernelPKcPhjmS1_,"",@"SHT_CUDA_INFO"
	.sectionflags	@""
	.align	4


	//----- nvinfo : EIATTR_CUDA_API_VERSION
	.align		4
        /*0000*/ 	.byte	0x04, 0x37
        /*0002*/ 	.short	(.L_7 - .L_6)
.L_6:
        /*0004*/ 	.word	0x00000082


	//----- nvinfo : EIATTR_KPARAM_INFO
	.align		4
.L_7:
        /*0008*/ 	.byte	0x04, 0x17
        /*000a*/ 	.short	(.L_9 - .L_8)
.L_8:
        /*000c*/ 	.word	0x00000000
        /*0010*/ 	.short	0x0004
        /*0012*/ 	.short	0x0020
        /*0014*/ 	.byte	0x00, 0xf5, 0x21, 0x00


	//----- nvinfo : EIATTR_KPARAM_INFO
	.align		4
.L_9:
        /*0018*/ 	.byte	0x04, 0x17
        /*001a*/ 	.short	(.L_11 - .L_10)
.L_10:
        /*001c*/ 	.word	0x00000000
        /*0020*/ 	.short	0x0003
        /*0022*/ 	.short	0x0018
        /*0024*/ 	.byte	0x00, 0xf0, 0x21, 0x00


	//----- nvinfo : EIATTR_KPARAM_INFO
	.align		4
.L_11:
        /*0028*/ 	.byte	0x04, 0x17
        /*002a*/ 	.short	(.L_13 - .L_12)
.L_12:
        /*002c*/ 	.word	0x00000000
        /*0030*/ 	.short	0x0002
        /*0032*/ 	.short	0x0010
        /*0034*/ 	.byte	0x00, 0xf0, 0x11, 0x00


	//----- nvinfo : EIATTR_KPARAM_INFO
	.align		4
.L_13:
        /*0038*/ 	.byte	0x04, 0x17
        /*003a*/ 	.short	(.L_15 - .L_14)
.L_14:
        /*003c*/ 	.word	0x00000000
        /*0040*/ 	.short	0x0001
        /*0042*/ 	.short	0x0008
        /*0044*/ 	.byte	0x00, 0xf5, 0x21, 0x00


	//----- nvinfo : EIATTR_KPARAM_INFO
	.align		4
.L_15:
        /*0048*/ 	.byte	0x04, 0x17
        /*004a*/ 	.short	(.L_17 - .L_16)
.L_16:
        /*004c*/ 	.word	0x00000000
        /*0050*/ 	.short	0x0000
        /*0052*/ 	.short	0x0000
        /*0054*/ 	.byte	0x00, 0xf5, 0x21, 0x00


	//----- nvinfo : EIATTR_SPARSE_MMA_MASK
	.align		4
.L_17:
        /*0058*/ 	.byte	0x03, 0x50
        /*005a*/ 	.short	0x0000


	//----- nvinfo : EIATTR_MAXREG_COUNT
	.align		4
        /*005c*/ 	.byte	0x03, 0x1b
        /*005e*/ 	.short	0x00ff


	//----- nvinfo : EIATTR_MERCURY_ISA_VERSION
	.align		4
        /*0060*/ 	.byte	0x03, 0x5f
        /*0062*/ 	.short	0x0101


	//----- nvinfo : EIATTR_VRC_CTA_INIT_COUNT
	.align		4
        /*0064*/ 	.byte	0x02, 0x4a
	.zero		1
	.zero		1


	//----- nvinfo : EIATTR_EXIT_INSTR_OFFSETS
	.align		4
        /*0068*/ 	.byte	0x04, 0x1c
        /*006a*/ 	.short	(.L_19 - .L_18)


	//   ....[0]....
.L_18:
        /*006c*/ 	.word	0x00000080


	//   ....[1]....
        /*0070*/ 	.word	0x000005a0


	//----- nvinfo : EIATTR_CBANK_PARAM_SIZE
	.align		4
.L_19:
        /*0074*/ 	.byte	0x03, 0x19
        /*0076*/ 	.short	0x0028


	//----- nvinfo : EIATTR_PARAM_CBANK
	.align		4
        /*0078*/ 	.byte	0x04, 0x0a
        /*007a*/ 	.short	(.L_21 - .L_20)
	.align		4
.L_20:
        /*007c*/ 	.word	index@(.nv.constant0._Z13vanity_kernelPKcPhjmS1_)
        /*0080*/ 	.short	0x0380
        /*0082*/ 	.short	0x0028


	//----- nvinfo : EIATTR_SW_WAR
	.align		4
.L_21:
        /*0084*/ 	.byte	0x04, 0x36
        /*0086*/ 	.short	(.L_23 - .L_22)
.L_22:
        /*0088*/ 	.word	0x00000008
.L_23:


//--------------------- .nv.callgraph             --------------------------
	.section	.nv.callgraph,"",@"SHT_CUDA_CALLGRAPH"
	.align	4
	.sectionentsize	8
	.align		4
        /*0000*/ 	.word	0x00000000
	.align		4
        /*0004*/ 	.word	0xffffffff
	.align		4
        /*0008*/ 	.word	0x00000000
	.align		4
        /*000c*/ 	.word	0xfffffffe
	.align		4
        /*0010*/ 	.word	0x00000000
	.align		4
        /*0014*/ 	.word	0xfffffffd
	.align		4
        /*0018*/ 	.word	0x00000000
	.align		4
        /*001c*/ 	.word	0xfffffffc


//--------------------- .text._Z13vanity_kernelPKcPhjmS1_ --------------------------
	.section	.text._Z13vanity_kernelPKcPhjmS1_,"ax",@progbits
	.align	128
        .global         _Z13vanity_kernelPKcPhjmS1_
        .type           _Z13vanity_kernelPKcPhjmS1_,@function
        .size           _Z13vanity_kernelPKcPhjmS1_,(.L_x_1 - _Z13vanity_kernelPKcPhjmS1_)
        .other          _Z13vanity_kernelPKcPhjmS1_,@"STO_CUDA_ENTRY STV_DEFAULT"
_Z13vanity_kernelPKcPhjmS1_:
.text._Z13vanity_kernelPKcPhjmS1_:
[----:B------:R-:W-:Y:S01]  /*0000*/  LDC R1, c[0x0][0x37c] ;  /* 0x0000df00ff017b82 */ /* 0x000fe20000000800 */
[----:B------:R-:W0:Y:S07]  /*0010*/  S2R R3, SR_TID.X ;  /* 0x0000000000037919 */ /* 0x000e2e0000002100 */
[----:B------:R-:W0:Y:S01]  /*0020*/  S2UR UR4, SR_CTAID.X ;  /* 0x00000000000479c3 */ /* 0x000e220000002500 */
[----:B------:R-:W1:Y:S07]  /*0030*/  LDCU.64 UR6, c[0x0][0x398] ;  /* 0x00007300ff0677ac */ /* 0x000e6e0008000a00 */
[----:B------:R-:W0:Y:S02]  /*0040*/  LDC R0, c[0x0][0x360] ;  /* 0x0000d800ff007b82 */ /* 0x000e240000000800 */
[----:B0-----:R-:W-:-:S05]  /*0050*/  IMAD R0, R0, UR4, R3 ;  /* 0x0000000400007c24 */ /* 0x001fca000f8e0203 */
[----:B-1----:R-:W-:-:S04]  /*0060*/  ISETP.GE.U32.AND P0, PT, R0, UR6, PT ;  /* 0x0000000600007c0c */ /* 0x002fc8000bf06070 */
[----:B------:R-:W-:-:S13]  /*0070*/  ISETP.GE.U32.AND.EX P0, PT, RZ, UR7, PT, P0 ;  /* 0x00000007ff007c0c */ /* 0x000fda000bf06100 */
[----:B------:R-:W-:Y:S05]  /*0080*/  @P0 EXIT ;  /* 0x000000000000094d */ /* 0x000fea0003800000 */
[----:B------:R-:W0:Y:S01]  /*0090*/  LDCU.64 UR6, c[0x0][0x3a0] ;  /* 0x00007400ff0677ac */ /* 0x000e220008000a00 */
[C---:B------:R-:W-:Y:S02]  /*00a0*/  PRMT R3, R0.reuse, 0x9910, RZ ;  /* 0x0000991000037816 */ /* 0x040fe400000000ff */
[----:B------:R-:W-:Y:S01]  /*00b0*/  PRMT R7, R0, 0x9910, RZ ;  /* 0x0000991000077816 */ /* 0x000fe200000000ff */
[----:B------:R-:W1:Y:S02]  /*00c0*/  LDCU.64 UR4, c[0x0][0x358] ;  /* 0x00006b00ff0477ac */ /* 0x000e640008000a00 */
[----:B------:R-:W-:Y:S02]  /*00d0*/  IMAD R4, R3, 0x1f, RZ ;  /* 0x0000001f03047824 */ /* 0x000fe400078e02ff */
[----:B------:R-:W-:Y:S02]  /*00e0*/  IMAD R7, R7, 0x1f, RZ ;  /* 0x0000001f07077824 */ /* 0x000fe400078e02ff */
[C---:B------:R-:W-:Y:S01]  /*00f0*/  VIADD R5, R4.reuse, 0x8 ;  /* 0x0000000804057836 */ /* 0x040fe20000000000 */
[C---:B------:R-:W-:Y:S01]  /*0100*/  IADD3 R11, PT, PT, R4.reuse, 0xa, RZ ;  /* 0x0000000a040b7810 */ /* 0x040fe20007ffe0ff */
[C---:B------:R-:W-:Y:S01]  /*0110*/  VIADD R9, R4.reuse, 0x9 ;  /* 0x0000000904097836 */ /* 0x040fe20000000000 */
[C---:B------:R-:W-:Y:S01]  /*0120*/  IADD3 R19, PT, PT, R4.reuse, 0xd, RZ ;  /* 0x0000000d04137810 */ /* 0x040fe20007ffe0ff */
[C---:B------:R-:W-:Y:S01]  /*0130*/  VIADD R15, R4.reuse, 0xb ;  /* 0x0000000b040f7836 */ /* 0x040fe20000000000 */
[C---:B------:R-:W-:Y:S01]  /*0140*/  IADD3 R23, PT, PT, R7.reuse, 0x10, RZ ;  /* 0x0000001007177810 */ /* 0x040fe20007ffe0ff */
[C---:B------:R-:W-:Y:S01]  /*0150*/  VIADD R17, R4.reuse, 0xc ;  /* 0x0000000c04117836 */ /* 0x040fe20000000000 */
[C---:B------:R-:W-:Y:S01]  /*0160*/  IADD3 R25, PT, PT, R7.reuse, 0x1e, RZ ;  /* 0x0000001e07197810 */ /* 0x040fe20007ffe0ff */
[----:B------:R-:W-:Y:S01]  /*0170*/  VIADD R21, R4, 0xe ;  /* 0x0000000e04157836 */ /* 0x000fe20000000000 */
[----:B0-----:R-:W-:Y:S01]  /*0180*/  LEA R2, P0, R0, UR6, 0x5 ;  /* 0x0000000600027c11 */ /* 0x001fe2000f8028ff */
[----:B------:R-:W-:-:S03]  /*0190*/  VIADD R13, R7, 0x4 ;  /* 0x00000004070d7836 */ /* 0x000fc60000000000 */
[----:B------:R-:W-:Y:S01]  /*01a0*/  LEA.HI.X R3, R0, UR7, RZ, 0x5, P0 ;  /* 0x0000000700037c11 */ /* 0x000fe200080f2cff */
[----:B------:R-:W0:Y:S04]  /*01b0*/  LDCU.64 UR6, c[0x0][0x388] ;  /* 0x00007100ff0677ac */ /* 0x000e280008000a00 */
[----:B-1----:R1:W-:Y:S04]  /*01c0*/  STG.E.U8 desc[UR4][R2.64+0x8], R5 ;  /* 0x0000080502007986 */ /* 0x0023e8000c101104 */
[----:B------:R2:W-:Y:S04]  /*01d0*/  STG.E.U8 desc[UR4][R2.64+0x9], R9 ;  /* 0x0000090902007986 */ /* 0x0005e8000c101104 */
[----:B------:R3:W-:Y:S01]  /*01e0*/  STG.E.U8 desc[UR4][R2.64+0xa], R11 ;  /* 0x00000a0b02007986 */ /* 0x0007e2000c101104 */
[----:B-1----:R-:W-:-:S03]  /*01f0*/  VIADD R5, R7, 0x1 ;  /* 0x0000000107057836 */ /* 0x002fc60000000000 */
[----:B------:R1:W-:Y:S01]  /*0200*/  STG.E.U8 desc[UR4][R2.64+0xb], R15 ;  /* 0x00000b0f02007986 */ /* 0x0003e2000c101104 */
[----:B--2---:R-:W-:-:S03]  /*0210*/  IADD3 R9, PT, PT, R7, 0x2, RZ ;  /* 0x0000000207097810 */ /* 0x004fc60007ffe0ff */
[----:B------:R2:W-:Y:S01]  /*0220*/  STG.E.U8 desc[UR4][R2.64+0x1], R5 ;  /* 0x0000010502007986 */ /* 0x0005e2000c101104 */
[----:B---3--:R-:W-:-:S03]  /*0230*/  VIADD R11, R7, 0x3 ;  /* 0x00000003070b7836 */ /* 0x008fc60000000000 */
[----:B------:R3:W-:Y:S04]  /*0240*/  STG.E.U8 desc[UR4][R2.64+0xc], R17 ;  /* 0x00000c1102007986 */ /* 0x0007e8000c101104 */
[----:B------:R4:W-:Y:S01]  /*0250*/  STG.E.U8 desc[UR4][R2.64+0xd], R19 ;  /* 0x00000d1302007986 */ /* 0x0009e2000c101104 */
[C---:B-1----:R-:W-:Y:S01]  /*0260*/  IADD3 R15, PT, PT, R7.reuse, 0x5, RZ ;  /* 0x00000005070f7810 */ /* 0x042fe20007ffe0ff */
[----:B--2---:R-:W1:Y:S02]  /*0270*/  LDC.64 R4, c[0x0][0x380] ;  /* 0x0000e000ff047b82 */ /* 0x004e640000000a00 */
[----:B------:R2:W-:Y:S01]  /*0280*/  STG.E.U8 desc[UR4][R2.64+0xe], R21 ;  /* 0x00000e1502007986 */ /* 0x0005e2000c101104 */
[----:B---3--:R-:W-:-:S03]  /*0290*/  VIADD R17, R7, 0x6 ;  /* 0x0000000607117836 */ /* 0x008fc60000000000 */
[----:B------:R3:W-:Y:S01]  /*02a0*/  STG.E.U8 desc[UR4][R2.64+0x2], R9 ;  /* 0x0000020902007986 */ /* 0x0007e2000c101104 */
[----:B----4-:R-:W-:-:S03]  /*02b0*/  IADD3 R19, PT, PT, R7, 0x7, RZ ;  /* 0x0000000707137810 */ /* 0x010fc60007ffe0ff */
[----:B------:R4:W-:Y:S04]  /*02c0*/  STG.E.U8 desc[UR4][R2.64+0x3], R11 ;  /* 0x0000030b02007986 */ /* 0x0009e8000c101104 */
[----:B------:R5:W-:Y:S01]  /*02d0*/  STG.E.U8 desc[UR4][R2.64+0x4], R13 ;  /* 0x0000040d02007986 */ /* 0x000be2000c101104 */
[----:B--2---:R-:W-:-:S03]  /*02e0*/  VIADD R21, R7, 0xf ;  /* 0x0000000f07157836 */ /* 0x004fc60000000000 */
[----:B------:R2:W-:Y:S01]  /*02f0*/  STG.E.U8 desc[UR4][R2.64+0x5], R15 ;  /* 0x0000050f02007986 */ /* 0x0005e2000c101104 */
[----:B---3--:R-:W-:-:S03]  /*0300*/  VIADD R9, R7, 0x11 ;  /* 0x0000001107097836 */ /* 0x008fc60000000000 */
[----:B------:R3:W-:Y:S01]  /*0310*/  STG.E.U8 desc[UR4][R2.64+0x6], R17 ;  /* 0x0000061102007986 */ /* 0x0007e2000c101104 */
[----:B----4-:R-:W-:-:S03]  /*0320*/  IADD3 R11, PT, PT, R7, 0x12, RZ ;  /* 0x00000012070b7810 */ /* 0x010fc60007ffe0ff */
[----:B------:R4:W-:Y:S01]  /*0330*/  STG.E.U8 desc[UR4][R2.64+0x7], R19 ;  /* 0x0000071302007986 */ /* 0x0009e2000c101104 */
[C---:B-----5:R-:W-:Y:S01]  /*0340*/  VIADD R13, R7.reuse, 0x13 ;  /* 0x00000013070d7836 */ /* 0x060fe20000000000 */
[C---:B--2---:R-:W-:Y:S02]  /*0350*/  IADD3 R15, PT, PT, R7.reuse, 0x14, RZ ;  /* 0x00000014070f7810 */ /* 0x044fe40007ffe0ff */
        /* <DEDUP_REMOVED lines=8> */
[----:B---3--:R-:W-:-:S03]  /*03e0*/  IADD3 R23, PT, PT, R7, 0x18, RZ ;  /* 0x0000001807177810 */ /* 0x008fc60007ffe0ff */
[----:B------:R3:W-:Y:S01]  /*03f0*/  STG.E.U8 desc[UR4][R2.64+0x14], R15 ;  /* 0x0000140f02007986 */ /* 0x0007e2000c101104 */
[----:B----4-:R-:W-:-:S03]  /*0400*/  VIADD R9, R7, 0x19 ;  /* 0x0000001907097836 */ /* 0x010fc60000000000 */
[----:B------:R4:W-:Y:S01]  /*0410*/  STG.E.U8 desc[UR4][R2.64+0x15], R17 ;  /* 0x0000151102007986 */ /* 0x0009e2000c101104 */
[----:B-----5:R-:W-:-:S03]  /*0420*/  IADD3 R11, PT, PT, R7, 0x1a, RZ ;  /* 0x0000001a070b7810 */ /* 0x020fc60007ffe0ff */
[----:B------:R5:W-:Y:S01]  /*0430*/  STG.E.U8 desc[UR4][R2.64+0x16], R19 ;  /* 0x0000161302007986 */ /* 0x000be2000c101104 */
[C---:B--2---:R-:W-:Y:S01]  /*0440*/  VIADD R13, R7.reuse, 0x1b ;  /* 0x0000001b070d7836 */ /* 0x044fe20000000000 */
[C---:B---3--:R-:W-:Y:S02]  /*0450*/  IADD3 R15, PT, PT, R7.reuse, 0x1c, RZ ;  /* 0x0000001c070f7810 */ /* 0x048fe40007ffe0ff */
[----:B------:R-:W-:Y:S01]  /*0460*/  STG.E.U8 desc[UR4][R2.64+0x17], R21 ;  /* 0x0000171502007986 */ /* 0x000fe2000c101104 */
[----:B----4-:R-:W-:-:S03]  /*0470*/  VIADD R17, R7, 0x1d ;  /* 0x0000001d07117836 */ /* 0x010fc60000000000 */
[----:B------:R-:W-:Y:S01]  /*0480*/  STG.E.U8 desc[UR4][R2.64+0x18], R23 ;  /* 0x0000181702007986 */ /* 0x000fe2000c101104 */
[----:B-----5:R-:W-:-:S03]  /*0490*/  VIADD R19, R7, 0x1f ;  /* 0x0000001f07137836 */ /* 0x020fc60000000000 */
[----:B------:R2:W-:Y:S04]  /*04a0*/  STG.E.U8 desc[UR4][R2.64+0x19], R9 ;  /* 0x0000190902007986 */ /* 0x0005e8000c101104 */
[----:B------:R3:W-:Y:S04]  /*04b0*/  STG.E.U8 desc[UR4][R2.64+0x1a], R11 ;  /* 0x00001a0b02007986 */ /* 0x0007e8000c101104 */
[----:B------:R-:W-:Y:S04]  /*04c0*/  STG.E.U8 desc[UR4][R2.64+0x1b], R13 ;  /* 0x00001b0d02007986 */ /* 0x000fe8000c101104 */
[----:B------:R-:W-:Y:S04]  /*04d0*/  STG.E.U8 desc[UR4][R2.64+0x1c], R15 ;  /* 0x00001c0f02007986 */ /* 0x000fe8000c101104 */
[----:B------:R-:W-:Y:S04]  /*04e0*/  STG.E.U8 desc[UR4][R2.64+0x1d], R17 ;  /* 0x00001d1102007986 */ /* 0x000fe8000c101104 */
[----:B------:R-:W-:Y:S04]  /*04f0*/  STG.E.U8 desc[UR4][R2.64+0x1e], R25 ;  /* 0x00001e1902007986 */ /* 0x000fe8000c101104 */
[----:B------:R-:W-:Y:S04]  /*0500*/  STG.E.U8 desc[UR4][R2.64], R7 ;  /* 0x0000000702007986 */ /* 0x000fe8000c101104 */
[----:B------:R-:W-:Y:S04]  /*0510*/  STG.E.U8 desc[UR4][R2.64+0x1f], R19 ;  /* 0x00001f1302007986 */ /* 0x000fe8000c101104 */
[----:B-1----:R-:W4:Y:S01]  /*0520*/  LDG.E.S8 R5, desc[UR4][R4.64] ;  /* 0x0000000404057981 */ /* 0x002f22000c1e1300 */
[C---:B------:R-:W-:Y:S01]  /*0530*/  IMAD R6, R0.reuse, 0x1f, RZ ;  /* 0x0000001f00067824 */ /* 0x040fe200078e02ff */
[----:B0-----:R-:W-:-:S04]  /*0540*/  IADD3 R8, P1, PT, R0, UR6, RZ ;  /* 0x0000000600087c10 */ /* 0x001fc8000ff3e0ff */
[----:B------:R-:W-:Y:S02]  /*0550*/  LOP3.LUT R6, R6, 0xff, RZ, 0xc0, !PT ;  /* 0x000000ff06067812 */ /* 0x000fe400078ec0ff */
[----:B--2---:R-:W-:Y:S02]  /*0560*/  IADD3.X R9, PT, PT, RZ, UR7, RZ, P1, !PT ;  /* 0x00000007ff097c10 */ /* 0x004fe40008ffe4ff */
[----:B----4-:R-:W-:-:S04]  /*0570*/  ISETP.NE.AND P0, PT, R6, R5, PT ;  /* 0x000000050600720c */ /* 0x010fc80003f05270 */
[----:B---3--:R-:W-:-:S05]  /*0580*/  SEL R11, RZ, 0x1, P0 ;  /* 0x00000001ff0b7807 */ /* 0x008fca0000000000 */
[----:B------:R-:W-:Y:S01]  /*0590*/  STG.E.U8 desc[UR4][R8.64], R11 ;  /* 0x0000000b08007986 */ /* 0x000fe2000c101104 */
[----:B------:R-:W-:Y:S05]  /*05a0*/  EXIT ;  /* 0x000000000000794d */ /* 0x000fea0003800000 */
.L_x_0:
[----:B------:R-:W-:-:S00]  /*05b0*/  BRA `(.L_x_0) ;  /* 0xfffffffc00fc7947 */ /* 0x000fc0000383ffff */
[----:B------:R-:W-:-:S00]  /*05c0*/  NOP ;  /* 0x0000000000007918 */ /* 0x000fc00000000000 */
        /* <DEDUP_REMOVED lines=11> */
.L_x_1:


//--------------------- .nv.shared.reserved.0     --------------------------
	.section	.nv.shared.reserved.0,"aw",@nobits
	.weak		__nv_reservedSMEM_offset_0_alias
	.size		__nv_reservedSMEM_offset_0_alias, 0, 64
	.other		__nv_reservedSMEM_offset_0_alias,@"STO_CUDA_RESERVED_SHARED STV_DEFAULT"
__nv_reservedSMEM_offset_0_alias:
	.zero		0
	.zero		64


//--------------------- .nv.constant0._Z13vanity_kernelPKcPhjmS1_ --------------------------
	.section	.nv.constant0._Z13vanity_kernelPKcPhjmS1_,"a",@progbits
	.sectionflags	@""
	.align	4
.nv.constant0._Z13vanity_kernelPKcPhjmS1_:
	.zero		936


//--------------------- SYMBOLS --------------------------

	.type		.nv.reservedSmem.offset0,@object
	.size		.nv.reservedSmem.offset0,0x4
